//
// Generated by NVIDIA NVVM Compiler
//
// Compiler Build ID: CL-36424714
// Cuda compilation tools, release 13.0, V13.0.88
// Based on NVVM 20.0.0
//

.version 9.0
.target sm_100
.address_size 64

	// .globl	_Z11breakpointsi
.extern .func  (.param .b32 func_retval0) vprintf
(
	.param .b64 vprintf_param_0,
	.param .b64 vprintf_param_1
)
;
.global .align 1 .b8 $str[4] = {37, 100, 10};
.global .align 1 .b8 $str$1[15] = {119, 105, 108, 108, 32, 98, 114, 101, 97, 107, 32, 37, 100, 10};
.global .align 1 .b8 $str$2[12] = {70, 97, 117, 108, 116, 32, 104, 101, 114, 101, 10};

.visible .entry _Z11breakpointsi(
	.param .u32 _Z11breakpointsi_param_0
)
{
	.local .align 8 .b8 	__local_depot0[8];
	.reg .b64 	%SP;
	.reg .b64 	%SPL;
	.reg .pred 	%p<3>;
	.reg .b32 	%r<10>;
	.reg .b64 	%rd<11>;

	mov.u64 	%SPL, __local_depot0;
	cvta.local.u64 	%SP, %SPL;
	ld.param.u32 	%r1, [_Z11breakpointsi_param_0];
	add.u64 	%rd2, %SP, 0;
	add.u64 	%rd1, %SPL, 0;
	st.local.u32 	[%rd1], %r1;
	mov.u64 	%rd3, $str;
	cvta.global.u64 	%rd4, %rd3;
	{ // callseq 0, 0
	.param .b64 param0;
	st.param.b64 	[param0], %rd4;
	.param .b64 param1;
	st.param.b64 	[param1], %rd2;
	.param .b32 retval0;
	call.uni (retval0), 
	vprintf, 
	(
	param0, 
	param1
	);
	ld.param.b32 	%r2, [retval0];
	} // callseq 0
	mov.u32 	%r4, %tid.x;
	setp.ne.s32 	%p1, %r4, 0;
	@%p1 bra 	$L__BB0_3;
	st.local.u32 	[%rd1], %r1;
	mov.u64 	%rd5, $str$1;
	cvta.global.u64 	%rd6, %rd5;
	{ // callseq 1, 0
	.param .b64 param0;
	st.param.b64 	[param0], %rd6;
	.param .b64 param1;
	st.param.b64 	[param1], %rd2;
	.param .b32 retval0;
	call.uni (retval0), 
	vprintf, 
	(
	param0, 
	param1
	);
	ld.param.b32 	%r5, [retval0];
	} // callseq 1
	mov.b64 	%rd8, 3;
	ld.volatile.u32 	%r7, [%rd8];
	setp.eq.s32 	%p2, %r7, 0;
	@%p2 bra 	$L__BB0_3;
	mov.u64 	%rd9, $str$2;
	cvta.global.u64 	%rd10, %rd9;
	{ // callseq 2, 0
	.param .b64 param0;
	st.param.b64 	[param0], %rd10;
	.param .b64 param1;
	st.param.b64 	[param1], 0;
	.param .b32 retval0;
	call.uni (retval0), 
	vprintf, 
	(
	param0, 
	param1
	);
	ld.param.b32 	%r8, [retval0];
	} // callseq 2
$L__BB0_3:
	bar.sync 	0;
	ret;

}


// ===== COMPILED SASS (sm_100) =====

	.target	sm_100

	.elftype	@"ET_EXEC"


//--------------------- .note.nv.tkinfo           --------------------------
	.section	.note.nv.tkinfo,"",@"SHT_NOTE"
	.sectionflags	@"SHF_NOTE_NV_TKINFO"
	.tkinfo
        /*0018*/ 	.word	0x00000002
        /*0030*/ 	.string	""
        /*0030*/ 	.string	"ptxas"
        /*0030*/ 	.string	"Cuda compilation tools, release 13.0, V13.0.88"
        /*0030*/ 	.string	"Build cuda_13.0.r13.0/compiler.36424714_0"
        /*0030*/ 	.string	"-arch sm_100 -m 64 "



//--------------------- .note.nv.cuinfo           --------------------------
	.section	.note.nv.cuinfo,"",@"SHT_NOTE"
	.sectionflags	@"SHF_NOTE_NV_CUINFO"
        /*0018*/ 	.short	0x0002
        /*001a*/ 	.short	0x0064
        /*001c*/ 	.short	0x0082
	.zero		2


//--------------------- .nv.info                  --------------------------
	.section	.nv.info,"",@"SHT_CUDA_INFO"
	.align	4


	//----- nvinfo : EIATTR_REGCOUNT
	.align		4
        /*0000*/ 	.byte	0x04, 0x2f
        /*0002*/ 	.short	(.L_4 - .L_3)
	.align		4
.L_3:
        /*0004*/ 	.word	index@(_Z11breakpointsi)
        /*0008*/ 	.word	0x00000018


	//----- nvinfo : EIATTR_FRAME_SIZE
	.align		4
.L_4:
        /*000c*/ 	.byte	0x04, 0x11
        /*000e*/ 	.short	(.L_6 - .L_5)
	.align		4
.L_5:
        /*0010*/ 	.word	index@(_Z11breakpointsi)
        /*0014*/ 	.word	0x00000008


	//----- nvinfo : EIATTR_MIN_STACK_SIZE
	.align		4
.L_6:
        /*0018*/ 	.byte	0x04, 0x12
        /*001a*/ 	.short	(.L_8 - .L_7)
	.align		4
.L_7:
        /*001c*/ 	.word	index@(_Z11breakpointsi)
        /*0020*/ 	.word	0x00000008
.L_8:


//--------------------- .nv.compat                --------------------------
	.section	.nv.compat,"",@"SHT_CUDA_COMPAT_INFO"
	.align	4
        /*0000*/ 	.byte	0x02, 0x09, 0x00, 0x00, 0x02, 0x02, 0x01, 0x00, 0x02, 0x05, 0x05, 0x00, 0x03, 0x07, 0x01, 0x01
        /*0010*/ 	.byte	0x02, 0x03, 0x00, 0x00, 0x02, 0x06, 0x01, 0x00, 0x04, 0x0b, 0x08, 0x00, 0x09, 0x00, 0x00, 0x00
        /*0020*/ 	.byte	0x00, 0x00, 0x00, 0x00


//--------------------- .nv.info._Z11breakpointsi --------------------------
	.section	.nv.info._Z11breakpointsi,"",@"SHT_CUDA_INFO"
	.sectionflags	@""
	.align	4


	//----- nvinfo : EIATTR_CUDA_API_VERSION
	.align		4
        /*0000*/ 	.byte	0x04, 0x37
        /*0002*/ 	.short	(.L_10 - .L_9)
.L_9:
        /*0004*/ 	.word	0x00000082


	//----- nvinfo : EIATTR_KPARAM_INFO
	.align		4
.L_10:
        /*0008*/ 	.byte	0x04, 0x17
        /*000a*/ 	.short	(.L_12 - .L_11)
.L_11:
        /*000c*/ 	.word	0x00000000
        /*0010*/ 	.short	0x0000
        /*0012*/ 	.short	0x0000
        /*0014*/ 	.byte	0x00, 0xf0, 0x11, 0x00


	//----- nvinfo : EIATTR_SPARSE_MMA_MASK
	.align		4
.L_12:
        /*0018*/ 	.byte	0x03, 0x50
        /*001a*/ 	.short	0x0000


	//----- nvinfo : EIATTR_MAXREG_COUNT
	.align		4
        /*001c*/ 	.byte	0x03, 0x1b
        /*001e*/ 	.short	0x00ff


	//----- nvinfo : EIATTR_NUM_BARRIERS
	.align		4
        /*0020*/ 	.byte	0x02, 0x4c
        /*0022*/ 	.byte	0x01
	.zero		1


	//----- nvinfo : EIATTR_EXTERNS
	.align		4
        /*0024*/ 	.byte	0x04, 0x0f
        /*0026*/ 	.short	(.L_14 - .L_13)


	//   ....[0]....
	.align		4
.L_13:
        /*0028*/ 	.word	index@(vprintf)


	//----- nvinfo : EIATTR_MERCURY_ISA_VERSION
	.align		4
.L_14:
        /*002c*/ 	.byte	0x03, 0x5f
        /*002e*/ 	.short	0x0101


	//----- nvinfo : EIATTR_VRC_CTA_INIT_COUNT
	.align		4
        /*0030*/ 	.byte	0x02, 0x4a
	.zero		1
	.zero		1


	//----- nvinfo : EIATTR_SYSCALL_OFFSETS
	.align		4
        /*0034*/ 	.byte	0x04, 0x46
        /*0036*/ 	.short	(.L_16 - .L_15)


	//   ....[0]....
.L_15:
        /*0038*/ 	.word	0x00000100


	//   ....[1]....
        /*003c*/ 	.word	0x000001e0


	//   ....[2]....
        /*0040*/ 	.word	0x000002b0


	//----- nvinfo : EIATTR_EXIT_INSTR_OFFSETS
	.align		4
.L_16:
        /*0044*/ 	.byte	0x04, 0x1c
        /*0046*/ 	.short	(.L_18 - .L_17)


	//   ....[0]....
.L_17:
        /*0048*/ 	.word	0x000002e0


	//----- nvinfo : EIATTR_CRS_STACK_SIZE
	.align		4
.L_18:
        /*004c*/ 	.byte	0x04, 0x1e
        /*004e*/ 	.short	(.L_20 - .L_19)
.L_19:
        /*0050*/ 	.word	0x00000000


	//----- nvinfo : EIATTR_CBANK_PARAM_SIZE
	.align		4
.L_20:
        /*0054*/ 	.byte	0x03, 0x19
        /*0056*/ 	.short	0x0004


	//----- nvinfo : EIATTR_PARAM_CBANK
	.align		4
        /*0058*/ 	.byte	0x04, 0x0a
        /*005a*/ 	.short	(.L_22 - .L_21)
	.align		4
.L_21:
        /*005c*/ 	.word	index@(.nv.constant0._Z11breakpointsi)
        /*0060*/ 	.short	0x0380
        /*0062*/ 	.short	0x0004


	//----- nvinfo : EIATTR_SW_WAR
	.align		4
.L_22:
        /*0064*/ 	.byte	0x04, 0x36
        /*0066*/ 	.short	(.L_24 - .L_23)
.L_23:
        /*0068*/ 	.word	0x00000008
.L_24:


//--------------------- .nv.callgraph             --------------------------
	.section	.nv.callgraph,"",@"SHT_CUDA_CALLGRAPH"
	.align	4
	.sectionentsize	8
	.align		4
        /*0000*/ 	.word	0x00000000
	.align		4
        /*0004*/ 	.word	0xffffffff
	.align		4
        /*0008*/ 	.word	index@(_Z11breakpointsi)
	.align		4
        /*000c*/ 	.word	index@(vprintf)
	.align		4
        /*0010*/ 	.word	0x00000000
	.align		4
        /*0014*/ 	.word	0xfffffffe
	.align		4
        /*0018*/ 	.word	0x00000000
	.align		4
        /*001c*/ 	.word	0xfffffffd
	.align		4
        /*0020*/ 	.word	0x00000000
	.align		4
        /*0024*/ 	.word	0xfffffffc


//--------------------- .nv.constant4             --------------------------
	.section	.nv.constant4,"a",@progbits
	.align	8
	.align		8
.nv.constant4:
        /*0000*/ 	.dword	vprintf
	.align		8
        /*0008*/ 	.dword	$str
	.align		8
        /*0010*/ 	.dword	$str$1
	.align		8
        /*0018*/ 	.dword	$str$2


//--------------------- .text._Z11breakpointsi    --------------------------
	.section	.text._Z11breakpointsi,"ax",@progbits
	.align	128
        .global         _Z11breakpointsi
        .type           _Z11breakpointsi,@function
        .size           _Z11breakpointsi,(.L_x_4 - _Z11breakpointsi)
        .other          _Z11breakpointsi,@"STO_CUDA_ENTRY STV_DEFAULT"
_Z11breakpointsi:
.text._Z11breakpointsi:
[----:B------:R-:W0:Y:S08]  /*0000*/  LDC R1, c[0x0][0x37c] ;  /* 0x0000df00ff017b82 */ /* 0x000e300000000800 */
[----:B------:R-:W1:Y:S01]  /*0010*/  LDC R0, c[0x0][0x380] ;  /* 0x0000e000ff007b82 */ /* 0x000e620000000800 */
[----:B------:R-:W2:Y:S01]  /*0020*/  LDCU UR4, c[0x0][0x2f8] ;  /* 0x00005f00ff0477ac */ /* 0x000ea20008000800 */
[----:B0-----:R-:W-:Y:S01]  /*0030*/  VIADD R1, R1, 0xfffffff8 ;  /* 0xfffffff801017836 */ /* 0x001fe20000000000 */
[----:B------:R-:W-:Y:S01]  /*0040*/  MOV R2, 0x0 ;  /* 0x0000000000027802 */ /* 0x000fe20000000f00 */
[----:B------:R-:W0:Y:S04]  /*0050*/  LDCU UR5, c[0x0][0x2fc] ;  /* 0x00005f80ff0577ac */ /* 0x000e280008000800 */
[----:B------:R3:W4:Y:S01]  /*0060*/  LDC.64 R8, c[0x4][R2] ;  /* 0x0100000002087b82 */ /* 0x0007220000000a00 */
[----:B------:R-:W5:Y:S01]  /*0070*/  LDCU.64 UR6, c[0x4][0x8] ;  /* 0x01000100ff0677ac */ /* 0x000f620008000a00 */
[----:B--2---:R-:W-:Y:S01]  /*0080*/  IADD3 R18, P0, PT, R1, UR4, RZ ;  /* 0x0000000401127c10 */ /* 0x004fe2000ff1e0ff */
[----:B-1----:R3:W-:Y:S04]  /*0090*/  STL [R1], R0 ;  /* 0x0000000001007387 */ /* 0x0027e80000100800 */
[----:B0-----:R-:W-:-:S02]  /*00a0*/  IMAD.X R19, RZ, RZ, UR5, P0 ;  /* 0x00000005ff137e24 */ /* 0x001fc400080e06ff */
[----:B-----5:R-:W-:Y:S02]  /*00b0*/  IMAD.U32 R4, RZ, RZ, UR6 ;  /* 0x00000006ff047e24 */ /* 0x020fe4000f8e00ff */
[----:B------:R-:W-:Y:S02]  /*00c0*/  IMAD.U32 R5, RZ, RZ, UR7 ;  /* 0x00000007ff057e24 */ /* 0x000fe4000f8e00ff */
[----:B------:R-:W-:Y:S02]  /*00d0*/  IMAD.MOV.U32 R6, RZ, RZ, R18 ;  /* 0x000000ffff067224 */ /* 0x000fe400078e0012 */
[----:B---3--:R-:W-:-:S07]  /*00e0*/  IMAD.MOV.U32 R7, RZ, RZ, R19 ;  /* 0x000000ffff077224 */ /* 0x008fce00078e0013 */
[----:B------:R-:W-:-:S07]  /*00f0*/  LEPC R20, `(.L_x_0) ;  /* 0x000000001014794e */ /* 0x000fce0000000000 */
[----:B----4-:R-:W-:Y:S05]  /*0100*/  CALL.ABS.NOINC R8 ;  /* 0x0000000008007343 */ /* 0x010fea0003c00000 */
.L_x_0:
[----:B------:R-:W0:Y:S02]  /*0110*/  S2R R0, SR_TID.X ;  /* 0x0000000000007919 */ /* 0x000e240000002100 */
[----:B0-----:R-:W-:-:S13]  /*0120*/  ISETP.NE.AND P0, PT, R0, RZ, PT ;  /* 0x000000ff0000720c */ /* 0x001fda0003f05270 */
[----:B------:R-:W-:Y:S05]  /*0130*/  @P0 BRA `(.L_x_1) ;  /* 0x0000000000600947 */ /* 0x000fea0003800000 */
[----:B------:R-:W0:Y:S01]  /*0140*/  LDC R0, c[0x0][0x380] ;  /* 0x0000e000ff007b82 */ /* 0x000e220000000800 */
[----:B------:R-:W1:Y:S01]  /*0150*/  LDCU.64 UR4, c[0x4][0x10] ;  /* 0x01000200ff0477ac */ /* 0x000e620008000a00 */
[----:B------:R-:W-:Y:S02]  /*0160*/  IMAD.MOV.U32 R6, RZ, RZ, R18 ;  /* 0x000000ffff067224 */ /* 0x000fe400078e0012 */
[----:B------:R-:W-:-:S04]  /*0170*/  IMAD.MOV.U32 R7, RZ, RZ, R19 ;  /* 0x000000ffff077224 */ /* 0x000fc800078e0013 */
[----:B------:R2:W3:Y:S08]  /*0180*/  LDC.64 R8, c[0x4][R2] ;  /* 0x0100000002087b82 */ /* 0x0004f00000000a00 */
[----:B------:R-:W4:Y:S01]  /*0190*/  LDC.64 R16, c[0x0][0x358] ;  /* 0x0000d600ff107b82 */ /* 0x000f220000000a00 */
[----:B-1----:R-:W-:Y:S01]  /*01a0*/  MOV R4, UR4 ;  /* 0x0000000400047c02 */ /* 0x002fe20008000f00 */
[----:B------:R-:W-:Y:S01]  /*01b0*/  IMAD.U32 R5, RZ, RZ, UR5 ;  /* 0x00000005ff057e24 */ /* 0x000fe2000f8e00ff */
[----:B0-----:R2:W-:Y:S06]  /*01c0*/  STL [R1], R0 ;  /* 0x0000000001007387 */ /* 0x0015ec0000100800 */
[----:B------:R-:W-:-:S07]  /*01d0*/  LEPC R20, `(.L_x_2) ;  /* 0x000000001014794e */ /* 0x000fce0000000000 */
[----:B--234-:R-:W-:Y:S05]  /*01e0*/  CALL.ABS.NOINC R8 ;  /* 0x0000000008007343 */ /* 0x01cfea0003c00000 */
.L_x_2:
[----:B------:R-:W-:Y:S02]  /*01f0*/  R2UR UR4, R16 ;  /* 0x00000000100472ca */ /* 0x000fe400000e0000 */
[----:B------:R-:W-:Y:S02]  /*0200*/  CS2R R4, SRZ ;  /* 0x0000000000047805 */ /* 0x000fe4000001ff00 */
[----:B------:R-:W-:-:S13]  /*0210*/  R2UR UR5, R17 ;  /* 0x00000000110572ca */ /* 0x000fda00000e0000 */
[----:B------:R-:W2:Y:S02]  /*0220*/  LD.E.STRONG.SYS R4, desc[UR4][R4.64+0x3] ;  /* 0x0000030404047980 */ /* 0x000ea4000c115900 */
[----:B--2---:R-:W-:-:S13]  /*0230*/  ISETP.NE.AND P0, PT, R4, RZ, PT ;  /* 0x000000ff0400720c */ /* 0x004fda0003f05270 */
[----:B------:R-:W-:Y:S05]  /*0240*/  @!P0 BRA `(.L_x_1) ;  /* 0x00000000001c8947 */ /* 0x000fea0003800000 */
[----:B------:R-:W0:Y:S01]  /*0250*/  LDC.64 R2, c[0x4][R2] ;  /* 0x0100000002027b82 */ /* 0x000e220000000a00 */
[----:B------:R-:W1:Y:S01]  /*0260*/  LDCU.64 UR4, c[0x4][0x18] ;  /* 0x01000300ff0477ac */ /* 0x000e620008000a00 */
[----:B------:R-:W-:Y:S02]  /*0270*/  CS2R R6, SRZ ;  /* 0x0000000000067805 */ /* 0x000fe4000001ff00 */
[----:B-1----:R-:W-:Y:S01]  /*0280*/  MOV R4, UR4 ;  /* 0x0000000400047c02 */ /* 0x002fe20008000f00 */
[----:B------:R-:W-:-:S07]  /*0290*/  IMAD.U32 R5, RZ, RZ, UR5 ;  /* 0x00000005ff057e24 */ /* 0x000fce000f8e00ff */
[----:B------:R-:W-:-:S07]  /*02a0*/  LEPC R20, `(.L_x_1) ;  /* 0x000000001014794e */ /* 0x000fce0000000000 */
[----:B0-----:R-:W-:Y:S05]  /*02b0*/  CALL.ABS.NOINC R2 ;  /* 0x0000000002007343 */ /* 0x001fea0003c00000 */
.L_x_1:
[----:B------:R-:W-:Y:S05]  /*02c0*/  WARPSYNC.ALL ;  /* 0x0000000000007948 */ /* 0x000fea0003800000 */
[----:B------:R-:W-:Y:S06]  /*02d0*/  BAR.SYNC.DEFER_BLOCKING 0x0 ;  /* 0x0000000000007b1d */ /* 0x000fec0000010000 */
[----:B------:R-:W-:Y:S05]  /*02e0*/  EXIT ;  /* 0x000000000000794d */ /* 0x000fea0003800000 */
.L_x_3:
[----:B------:R-:W-:-:S00]  /*02f0*/  BRA `(.L_x_3) ;  /* 0xfffffffc00fc7947 */ /* 0x000fc0000383ffff */
[----:B------:R-:W-:-:S00]  /*0300*/  NOP ;  /* 0x0000000000007918 */ /* 0x000fc00000000000 */
[----:B------:R-:W-:-:S00]  /*0310*/  NOP ;  /* 0x0000000000007918 */ /* 0x000fc00000000000 */
[----:B------:R-:W-:-:S00]  /*0320*/  NOP ;  /* 0x0000000000007918 */ /* 0x000fc00000000000 */
[----:B------:R-:W-:-:S00]  /*0330*/  NOP ;  /* 0x0000000000007918 */ /* 0x000fc00000000000 */
[----:B------:R-:W-:-:S00]  /*0340*/  NOP ;  /* 0x0000000000007918 */ /* 0x000fc00000000000 */
[----:B------:R-:W-:-:S00]  /*0350*/  NOP ;  /* 0x0000000000007918 */ /* 0x000fc00000000000 */
[----:B------:R-:W-:-:S00]  /*0360*/  NOP ;  /* 0x0000000000007918 */ /* 0x000fc00000000000 */
[----:B------:R-:W-:-:S00]  /*0370*/  NOP ;  /* 0x0000000000007918 */ /* 0x000fc00000000000 */
.L_x_4:


//--------------------- .nv.global.init           --------------------------
	.section	.nv.global.init,"aw",@progbits
.nv.global.init:
	.type		$str,@object
	.size		$str,($str$2 - $str)
$str:
        /*0000*/ 	.byte	0x25, 0x64, 0x0a, 0x00
	.type		$str$2,@object
	.size		$str$2,($str$1 - $str$2)
$str$2:
        /*0004*/ 	.byte	0x46, 0x61, 0x75, 0x6c, 0x74, 0x20, 0x68, 0x65, 0x72, 0x65, 0x0a, 0x00
	.type		$str$1,@object
	.size		$str$1,(.L_1 - $str$1)
$str$1:
        /*0010*/ 	.byte	0x77, 0x69, 0x6c, 0x6c, 0x20, 0x62, 0x72, 0x65, 0x61, 0x6b, 0x20, 0x25, 0x64, 0x0a, 0x00
.L_1:


//--------------------- .nv.shared.reserved.0     --------------------------
	.section	.nv.shared.reserved.0,"aw",@nobits
	.weak		__nv_reservedSMEM_offset_0_alias
	.size		__nv_reservedSMEM_offset_0_alias, 0, 64
	.other		__nv_reservedSMEM_offset_0_alias,@"STO_CUDA_RESERVED_SHARED STV_DEFAULT"
__nv_reservedSMEM_offset_0_alias:
	.zero		0
	.zero		64


//--------------------- .nv.constant0._Z11breakpointsi --------------------------
	.section	.nv.constant0._Z11breakpointsi,"a",@progbits
	.sectionflags	@""
	.align	4
.nv.constant0._Z11breakpointsi:
	.zero		900


//--------------------- SYMBOLS --------------------------

	.type		.nv.reservedSmem.offset0,@object
	.size		.nv.reservedSmem.offset0,0x4
	.type		vprintf,@function
